//
// Generated by NVIDIA NVVM Compiler
//
// Compiler Build ID: CL-36424714
// Cuda compilation tools, release 13.0, V13.0.88
// Based on NVVM 20.0.0
//

.version 9.0
.target sm_100
.address_size 64

	// .globl	_ZN3cub18CUB_300001_SM_10006detail11EmptyKernelIvEEvv
.global .align 1 .b8 _ZN41_INTERNAL_d4d1781d_4_k_cu_e095c5f3_2084624cuda3std3__45__cpo5beginE[1];
.global .align 1 .b8 _ZN41_INTERNAL_d4d1781d_4_k_cu_e095c5f3_2084624cuda3std3__45__cpo3endE[1];
.global .align 1 .b8 _ZN41_INTERNAL_d4d1781d_4_k_cu_e095c5f3_2084624cuda3std3__45__cpo6cbeginE[1];
.global .align 1 .b8 _ZN41_INTERNAL_d4d1781d_4_k_cu_e095c5f3_2084624cuda3std3__45__cpo4cendE[1];
.global .align 1 .b8 _ZN41_INTERNAL_d4d1781d_4_k_cu_e095c5f3_2084624cuda3std3__45__cpo6rbeginE[1];
.global .align 1 .b8 _ZN41_INTERNAL_d4d1781d_4_k_cu_e095c5f3_2084624cuda3std3__45__cpo4rendE[1];
.global .align 1 .b8 _ZN41_INTERNAL_d4d1781d_4_k_cu_e095c5f3_2084624cuda3std3__45__cpo7crbeginE[1];
.global .align 1 .b8 _ZN41_INTERNAL_d4d1781d_4_k_cu_e095c5f3_2084624cuda3std3__45__cpo5crendE[1];
.global .align 1 .b8 _ZN41_INTERNAL_d4d1781d_4_k_cu_e095c5f3_2084624cuda3std3__443_GLOBAL__N__d4d1781d_4_k_cu_e095c5f3_2084626ignoreE[1];
.global .align 1 .b8 _ZN41_INTERNAL_d4d1781d_4_k_cu_e095c5f3_2084624cuda3std3__419piecewise_constructE[1];
.global .align 1 .b8 _ZN41_INTERNAL_d4d1781d_4_k_cu_e095c5f3_2084624cuda3std3__48in_placeE[1];
.global .align 1 .b8 _ZN41_INTERNAL_d4d1781d_4_k_cu_e095c5f3_2084624cuda3std3__420unreachable_sentinelE[1];
.global .align 1 .b8 _ZN41_INTERNAL_d4d1781d_4_k_cu_e095c5f3_2084624cuda3std3__47nulloptE[1];
.global .align 1 .b8 _ZN41_INTERNAL_d4d1781d_4_k_cu_e095c5f3_2084624cuda3std3__48unexpectE[1];
.global .align 1 .b8 _ZN41_INTERNAL_d4d1781d_4_k_cu_e095c5f3_2084624cuda3std6ranges3__45__cpo4swapE[1];
.global .align 1 .b8 _ZN41_INTERNAL_d4d1781d_4_k_cu_e095c5f3_2084624cuda3std6ranges3__45__cpo9iter_moveE[1];
.global .align 1 .b8 _ZN41_INTERNAL_d4d1781d_4_k_cu_e095c5f3_2084624cuda3std6ranges3__45__cpo5beginE[1];
.global .align 1 .b8 _ZN41_INTERNAL_d4d1781d_4_k_cu_e095c5f3_2084624cuda3std6ranges3__45__cpo3endE[1];
.global .align 1 .b8 _ZN41_INTERNAL_d4d1781d_4_k_cu_e095c5f3_2084624cuda3std6ranges3__45__cpo6cbeginE[1];
.global .align 1 .b8 _ZN41_INTERNAL_d4d1781d_4_k_cu_e095c5f3_2084624cuda3std6ranges3__45__cpo4cendE[1];
.global .align 1 .b8 _ZN41_INTERNAL_d4d1781d_4_k_cu_e095c5f3_2084624cuda3std6ranges3__45__cpo7advanceE[1];
.global .align 1 .b8 _ZN41_INTERNAL_d4d1781d_4_k_cu_e095c5f3_2084624cuda3std6ranges3__45__cpo9iter_swapE[1];
.global .align 1 .b8 _ZN41_INTERNAL_d4d1781d_4_k_cu_e095c5f3_2084624cuda3std6ranges3__45__cpo4nextE[1];
.global .align 1 .b8 _ZN41_INTERNAL_d4d1781d_4_k_cu_e095c5f3_2084624cuda3std6ranges3__45__cpo4prevE[1];
.global .align 1 .b8 _ZN41_INTERNAL_d4d1781d_4_k_cu_e095c5f3_2084624cuda3std6ranges3__45__cpo4dataE[1];
.global .align 1 .b8 _ZN41_INTERNAL_d4d1781d_4_k_cu_e095c5f3_2084624cuda3std6ranges3__45__cpo5cdataE[1];
.global .align 1 .b8 _ZN41_INTERNAL_d4d1781d_4_k_cu_e095c5f3_2084624cuda3std6ranges3__45__cpo4sizeE[1];
.global .align 1 .b8 _ZN41_INTERNAL_d4d1781d_4_k_cu_e095c5f3_2084624cuda3std6ranges3__45__cpo5ssizeE[1];
.global .align 1 .b8 _ZN41_INTERNAL_d4d1781d_4_k_cu_e095c5f3_2084624cuda3std6ranges3__45__cpo8distanceE[1];
.global .align 1 .b8 _ZN41_INTERNAL_d4d1781d_4_k_cu_e095c5f3_2084626thrust24THRUST_300001_SM_1000_NS8cuda_cub3parE[1];
.global .align 1 .b8 _ZN41_INTERNAL_d4d1781d_4_k_cu_e095c5f3_2084626thrust24THRUST_300001_SM_1000_NS8cuda_cub10par_nosyncE[1];
.global .align 1 .b8 _ZN41_INTERNAL_d4d1781d_4_k_cu_e095c5f3_2084626thrust24THRUST_300001_SM_1000_NS6system6detail10sequential3seqE[1];
.global .align 1 .b8 _ZN41_INTERNAL_d4d1781d_4_k_cu_e095c5f3_2084626thrust24THRUST_300001_SM_1000_NS6system3cpp3parE[1];
.global .align 1 .b8 _ZN41_INTERNAL_d4d1781d_4_k_cu_e095c5f3_2084626thrust24THRUST_300001_SM_1000_NS12placeholders2_1E[1];
.global .align 1 .b8 _ZN41_INTERNAL_d4d1781d_4_k_cu_e095c5f3_2084626thrust24THRUST_300001_SM_1000_NS12placeholders2_2E[1];
.global .align 1 .b8 _ZN41_INTERNAL_d4d1781d_4_k_cu_e095c5f3_2084626thrust24THRUST_300001_SM_1000_NS12placeholders2_3E[1];
.global .align 1 .b8 _ZN41_INTERNAL_d4d1781d_4_k_cu_e095c5f3_2084626thrust24THRUST_300001_SM_1000_NS12placeholders2_4E[1];
.global .align 1 .b8 _ZN41_INTERNAL_d4d1781d_4_k_cu_e095c5f3_2084626thrust24THRUST_300001_SM_1000_NS12placeholders2_5E[1];
.global .align 1 .b8 _ZN41_INTERNAL_d4d1781d_4_k_cu_e095c5f3_2084626thrust24THRUST_300001_SM_1000_NS12placeholders2_6E[1];
.global .align 1 .b8 _ZN41_INTERNAL_d4d1781d_4_k_cu_e095c5f3_2084626thrust24THRUST_300001_SM_1000_NS12placeholders2_7E[1];
.global .align 1 .b8 _ZN41_INTERNAL_d4d1781d_4_k_cu_e095c5f3_2084626thrust24THRUST_300001_SM_1000_NS12placeholders2_8E[1];
.global .align 1 .b8 _ZN41_INTERNAL_d4d1781d_4_k_cu_e095c5f3_2084626thrust24THRUST_300001_SM_1000_NS12placeholders2_9E[1];
.global .align 1 .b8 _ZN41_INTERNAL_d4d1781d_4_k_cu_e095c5f3_2084626thrust24THRUST_300001_SM_1000_NS12placeholders3_10E[1];
.global .align 1 .b8 _ZN41_INTERNAL_d4d1781d_4_k_cu_e095c5f3_2084626thrust24THRUST_300001_SM_1000_NS3seqE[1];
.global .align 1 .b8 _ZN41_INTERNAL_d4d1781d_4_k_cu_e095c5f3_2084626thrust24THRUST_300001_SM_1000_NS6deviceE[1];

.visible .entry _ZN3cub18CUB_300001_SM_10006detail11EmptyKernelIvEEvv()
{


	ret;

}


// ===== COMPILED SASS (sm_100) =====

	.target	sm_100

	.elftype	@"ET_EXEC"


//--------------------- .note.nv.tkinfo           --------------------------
	.section	.note.nv.tkinfo,"",@"SHT_NOTE"
	.sectionflags	@"SHF_NOTE_NV_TKINFO"
	.tkinfo
        /*0018*/ 	.word	0x00000002
        /*0030*/ 	.string	""
        /*0030*/ 	.string	"ptxas"
        /*0030*/ 	.string	"Cuda compilation tools, release 13.0, V13.0.88"
        /*0030*/ 	.string	"Build cuda_13.0.r13.0/compiler.36424714_0"
        /*0030*/ 	.string	"-arch sm_100 -m 64 "



//--------------------- .note.nv.cuinfo           --------------------------
	.section	.note.nv.cuinfo,"",@"SHT_NOTE"
	.sectionflags	@"SHF_NOTE_NV_CUINFO"
        /*0018*/ 	.short	0x0002
        /*001a*/ 	.short	0x0064
        /*001c*/ 	.short	0x0082
	.zero		2


//--------------------- .nv.info                  --------------------------
	.section	.nv.info,"",@"SHT_CUDA_INFO"
	.align	4


	//----- nvinfo : EIATTR_REGCOUNT
	.align		4
        /*0000*/ 	.byte	0x04, 0x2f
        /*0002*/ 	.short	(.L_46 - .L_45)
	.align		4
.L_45:
        /*0004*/ 	.word	index@(_ZN3cub18CUB_300001_SM_10006detail11EmptyKernelIvEEvv)
        /*0008*/ 	.word	0x00000004


	//----- nvinfo : EIATTR_FRAME_SIZE
	.align		4
.L_46:
        /*000c*/ 	.byte	0x04, 0x11
        /*000e*/ 	.short	(.L_48 - .L_47)
	.align		4
.L_47:
        /*0010*/ 	.word	index@(_ZN3cub18CUB_300001_SM_10006detail11EmptyKernelIvEEvv)
        /*0014*/ 	.word	0x00000000


	//----- nvinfo : EIATTR_MIN_STACK_SIZE
	.align		4
.L_48:
        /*0018*/ 	.byte	0x04, 0x12
        /*001a*/ 	.short	(.L_50 - .L_49)
	.align		4
.L_49:
        /*001c*/ 	.word	index@(_ZN3cub18CUB_300001_SM_10006detail11EmptyKernelIvEEvv)
        /*0020*/ 	.word	0x00000000
.L_50:


//--------------------- .nv.compat                --------------------------
	.section	.nv.compat,"",@"SHT_CUDA_COMPAT_INFO"
	.align	4
        /*0000*/ 	.byte	0x02, 0x09, 0x00, 0x00, 0x02, 0x02, 0x01, 0x00, 0x02, 0x05, 0x05, 0x00, 0x03, 0x07, 0x01, 0x01
        /*0010*/ 	.byte	0x02, 0x03, 0x00, 0x00, 0x02, 0x06, 0x01, 0x00, 0x04, 0x0b, 0x08, 0x00, 0x09, 0x00, 0x00, 0x00
        /*0020*/ 	.byte	0x00, 0x00, 0x00, 0x00


//--------------------- .nv.info._ZN3cub18CUB_300001_SM_10006detail11EmptyKernelIvEEvv --------------------------
	.section	.nv.info._ZN3cub18CUB_300001_SM_10006detail11EmptyKernelIvEEvv,"",@"SHT_CUDA_INFO"
	.sectionflags	@""
	.align	4


	//----- nvinfo : EIATTR_CUDA_API_VERSION
	.align		4
        /*0000*/ 	.byte	0x04, 0x37
        /*0002*/ 	.short	(.L_52 - .L_51)
.L_51:
        /*0004*/ 	.word	0x00000082


	//----- nvinfo : EIATTR_SPARSE_MMA_MASK
	.align		4
.L_52:
        /*0008*/ 	.byte	0x03, 0x50
        /*000a*/ 	.short	0x0000


	//----- nvinfo : EIATTR_MAXREG_COUNT
	.align		4
        /*000c*/ 	.byte	0x03, 0x1b
        /*000e*/ 	.short	0x00ff


	//----- nvinfo : EIATTR_MERCURY_ISA_VERSION
	.align		4
        /*0010*/ 	.byte	0x03, 0x5f
        /*0012*/ 	.short	0x0101


	//----- nvinfo : EIATTR_VRC_CTA_INIT_COUNT
	.align		4
        /*0014*/ 	.byte	0x02, 0x4a
	.zero		1
	.zero		1


	//----- nvinfo : EIATTR_EXIT_INSTR_OFFSETS
	.align		4
        /*0018*/ 	.byte	0x04, 0x1c
        /*001a*/ 	.short	(.L_54 - .L_53)


	//   ....[0]....
.L_53:
        /*001c*/ 	.word	0x00000010


	//----- nvinfo : EIATTR_SW_WAR
	.align		4
.L_54:
        /*0020*/ 	.byte	0x04, 0x36
        /*0022*/ 	.short	(.L_56 - .L_55)
.L_55:
        /*0024*/ 	.word	0x00000008
.L_56:


//--------------------- .nv.callgraph             --------------------------
	.section	.nv.callgraph,"",@"SHT_CUDA_CALLGRAPH"
	.align	4
	.sectionentsize	8
	.align		4
        /*0000*/ 	.word	0x00000000
	.align		4
        /*0004*/ 	.word	0xffffffff
	.align		4
        /*0008*/ 	.word	0x00000000
	.align		4
        /*000c*/ 	.word	0xfffffffe
	.align		4
        /*0010*/ 	.word	0x00000000
	.align		4
        /*0014*/ 	.word	0xfffffffd
	.align		4
        /*0018*/ 	.word	0x00000000
	.align		4
        /*001c*/ 	.word	0xfffffffc


//--------------------- .nv.constant4             --------------------------
	.section	.nv.constant4,"a",@progbits
	.align	8
	.align		8
.nv.constant4:
        /*0000*/ 	.dword	_ZN41_INTERNAL_d4d1781d_4_k_cu_e095c5f3_2086344cuda3std3__45__cpo5beginE
	.align		8
        /*0008*/ 	.dword	_ZN41_INTERNAL_d4d1781d_4_k_cu_e095c5f3_2086344cuda3std3__45__cpo3endE
	.align		8
        /*0010*/ 	.dword	_ZN41_INTERNAL_d4d1781d_4_k_cu_e095c5f3_2086344cuda3std3__45__cpo6cbeginE
	.align		8
        /*0018*/ 	.dword	_ZN41_INTERNAL_d4d1781d_4_k_cu_e095c5f3_2086344cuda3std3__45__cpo4cendE
	.align		8
        /*0020*/ 	.dword	_ZN41_INTERNAL_d4d1781d_4_k_cu_e095c5f3_2086344cuda3std3__45__cpo6rbeginE
	.align		8
        /*0028*/ 	.dword	_ZN41_INTERNAL_d4d1781d_4_k_cu_e095c5f3_2086344cuda3std3__45__cpo4rendE
	.align		8
        /*0030*/ 	.dword	_ZN41_INTERNAL_d4d1781d_4_k_cu_e095c5f3_2086344cuda3std3__45__cpo7crbeginE
	.align		8
        /*0038*/ 	.dword	_ZN41_INTERNAL_d4d1781d_4_k_cu_e095c5f3_2086344cuda3std3__45__cpo5crendE
	.align		8
        /*0040*/ 	.dword	_ZN41_INTERNAL_d4d1781d_4_k_cu_e095c5f3_2086344cuda3std3__443_GLOBAL__N__d4d1781d_4_k_cu_e095c5f3_2086346ignoreE
	.align		8
        /*0048*/ 	.dword	_ZN41_INTERNAL_d4d1781d_4_k_cu_e095c5f3_2086344cuda3std3__419piecewise_constructE
	.align		8
        /*0050*/ 	.dword	_ZN41_INTERNAL_d4d1781d_4_k_cu_e095c5f3_2086344cuda3std3__48in_placeE
	.align		8
        /*0058*/ 	.dword	_ZN41_INTERNAL_d4d1781d_4_k_cu_e095c5f3_2086344cuda3std3__420unreachable_sentinelE
	.align		8
        /*0060*/ 	.dword	_ZN41_INTERNAL_d4d1781d_4_k_cu_e095c5f3_2086344cuda3std3__47nulloptE
	.align		8
        /*0068*/ 	.dword	_ZN41_INTERNAL_d4d1781d_4_k_cu_e095c5f3_2086344cuda3std3__48unexpectE
	.align		8
        /*0070*/ 	.dword	_ZN41_INTERNAL_d4d1781d_4_k_cu_e095c5f3_2086344cuda3std6ranges3__45__cpo4swapE
	.align		8
        /*0078*/ 	.dword	_ZN41_INTERNAL_d4d1781d_4_k_cu_e095c5f3_2086344cuda3std6ranges3__45__cpo9iter_moveE
	.align		8
        /*0080*/ 	.dword	_ZN41_INTERNAL_d4d1781d_4_k_cu_e095c5f3_2086344cuda3std6ranges3__45__cpo5beginE
	.align		8
        /*0088*/ 	.dword	_ZN41_INTERNAL_d4d1781d_4_k_cu_e095c5f3_2086344cuda3std6ranges3__45__cpo3endE
	.align		8
        /*0090*/ 	.dword	_ZN41_INTERNAL_d4d1781d_4_k_cu_e095c5f3_2086344cuda3std6ranges3__45__cpo6cbeginE
	.align		8
        /*0098*/ 	.dword	_ZN41_INTERNAL_d4d1781d_4_k_cu_e095c5f3_2086344cuda3std6ranges3__45__cpo4cendE
	.align		8
        /*00a0*/ 	.dword	_ZN41_INTERNAL_d4d1781d_4_k_cu_e095c5f3_2086344cuda3std6ranges3__45__cpo7advanceE
	.align		8
        /*00a8*/ 	.dword	_ZN41_INTERNAL_d4d1781d_4_k_cu_e095c5f3_2086344cuda3std6ranges3__45__cpo9iter_swapE
	.align		8
        /*00b0*/ 	.dword	_ZN41_INTERNAL_d4d1781d_4_k_cu_e095c5f3_2086344cuda3std6ranges3__45__cpo4nextE
	.align		8
        /*00b8*/ 	.dword	_ZN41_INTERNAL_d4d1781d_4_k_cu_e095c5f3_2086344cuda3std6ranges3__45__cpo4prevE
	.align		8
        /*00c0*/ 	.dword	_ZN41_INTERNAL_d4d1781d_4_k_cu_e095c5f3_2086344cuda3std6ranges3__45__cpo4dataE
	.align		8
        /*00c8*/ 	.dword	_ZN41_INTERNAL_d4d1781d_4_k_cu_e095c5f3_2086344cuda3std6ranges3__45__cpo5cdataE
	.align		8
        /*00d0*/ 	.dword	_ZN41_INTERNAL_d4d1781d_4_k_cu_e095c5f3_2086344cuda3std6ranges3__45__cpo4sizeE
	.align		8
        /*00d8*/ 	.dword	_ZN41_INTERNAL_d4d1781d_4_k_cu_e095c5f3_2086344cuda3std6ranges3__45__cpo5ssizeE
	.align		8
        /*00e0*/ 	.dword	_ZN41_INTERNAL_d4d1781d_4_k_cu_e095c5f3_2086344cuda3std6ranges3__45__cpo8distanceE
	.align		8
        /*00e8*/ 	.dword	_ZN41_INTERNAL_d4d1781d_4_k_cu_e095c5f3_2086346thrust24THRUST_300001_SM_1000_NS8cuda_cub3parE
	.align		8
        /*00f0*/ 	.dword	_ZN41_INTERNAL_d4d1781d_4_k_cu_e095c5f3_2086346thrust24THRUST_300001_SM_1000_NS8cuda_cub10par_nosyncE
	.align		8
        /*00f8*/ 	.dword	_ZN41_INTERNAL_d4d1781d_4_k_cu_e095c5f3_2086346thrust24THRUST_300001_SM_1000_NS6system6detail10sequential3seqE
	.align		8
        /*0100*/ 	.dword	_ZN41_INTERNAL_d4d1781d_4_k_cu_e095c5f3_2086346thrust24THRUST_300001_SM_1000_NS6system3cpp3parE
	.align		8
        /*0108*/ 	.dword	_ZN41_INTERNAL_d4d1781d_4_k_cu_e095c5f3_2086346thrust24THRUST_300001_SM_1000_NS12placeholders2_1E
	.align		8
        /*0110*/ 	.dword	_ZN41_INTERNAL_d4d1781d_4_k_cu_e095c5f3_2086346thrust24THRUST_300001_SM_1000_NS12placeholders2_2E
	.align		8
        /*0118*/ 	.dword	_ZN41_INTERNAL_d4d1781d_4_k_cu_e095c5f3_2086346thrust24THRUST_300001_SM_1000_NS12placeholders2_3E
	.align		8
        /*0120*/ 	.dword	_ZN41_INTERNAL_d4d1781d_4_k_cu_e095c5f3_2086346thrust24THRUST_300001_SM_1000_NS12placeholders2_4E
	.align		8
        /*0128*/ 	.dword	_ZN41_INTERNAL_d4d1781d_4_k_cu_e095c5f3_2086346thrust24THRUST_300001_SM_1000_NS12placeholders2_5E
	.align		8
        /*0130*/ 	.dword	_ZN41_INTERNAL_d4d1781d_4_k_cu_e095c5f3_2086346thrust24THRUST_300001_SM_1000_NS12placeholders2_6E
	.align		8
        /*0138*/ 	.dword	_ZN41_INTERNAL_d4d1781d_4_k_cu_e095c5f3_2086346thrust24THRUST_300001_SM_1000_NS12placeholders2_7E
	.align		8
        /*0140*/ 	.dword	_ZN41_INTERNAL_d4d1781d_4_k_cu_e095c5f3_2086346thrust24THRUST_300001_SM_1000_NS12placeholders2_8E
	.align		8
        /*0148*/ 	.dword	_ZN41_INTERNAL_d4d1781d_4_k_cu_e095c5f3_2086346thrust24THRUST_300001_SM_1000_NS12placeholders2_9E
	.align		8
        /*0150*/ 	.dword	_ZN41_INTERNAL_d4d1781d_4_k_cu_e095c5f3_2086346thrust24THRUST_300001_SM_1000_NS12placeholders3_10E
	.align		8
        /*0158*/ 	.dword	_ZN41_INTERNAL_d4d1781d_4_k_cu_e095c5f3_2086346thrust24THRUST_300001_SM_1000_NS3seqE
	.align		8
        /*0160*/ 	.dword	_ZN41_INTERNAL_d4d1781d_4_k_cu_e095c5f3_2086346thrust24THRUST_300001_SM_1000_NS6deviceE


//--------------------- .text._ZN3cub18CUB_300001_SM_10006detail11EmptyKernelIvEEvv --------------------------
	.section	.text._ZN3cub18CUB_300001_SM_10006detail11EmptyKernelIvEEvv,"ax",@progbits
	.align	128
        .global         _ZN3cub18CUB_300001_SM_10006detail11EmptyKernelIvEEvv
        .type           _ZN3cub18CUB_300001_SM_10006detail11EmptyKernelIvEEvv,@function
        .size           _ZN3cub18CUB_300001_SM_10006detail11EmptyKernelIvEEvv,(.L_x_1 - _ZN3cub18CUB_300001_SM_10006detail11EmptyKernelIvEEvv)
        .other          _ZN3cub18CUB_300001_SM_10006detail11EmptyKernelIvEEvv,@"STO_CUDA_ENTRY STV_DEFAULT"
_ZN3cub18CUB_300001_SM_10006detail11EmptyKernelIvEEvv:
.text._ZN3cub18CUB_300001_SM_10006detail11EmptyKernelIvEEvv:
[----:B------:R-:W-:Y:S01]  /*0000*/  LDC R1, c[0x0][0x37c] ;  /* 0x0000df00ff017b82 */ /* 0x000fe20000000800 */
[----:B------:R-:W-:Y:S05]  /*0010*/  EXIT ;  /* 0x000000000000794d */ /* 0x000fea0003800000 */
.L_x_0:
[----:B------:R-:W-:-:S00]  /*0020*/  BRA `(.L_x_0) ;  /* 0xfffffffc00fc7947 */ /* 0x000fc0000383ffff */
[----:B------:R-:W-:-:S00]  /*0030*/  NOP ;  /* 0x0000000000007918 */ /* 0x000fc00000000000 */
        /* <DEDUP_REMOVED lines=12> */
.L_x_1:


//--------------------- .nv.shared.reserved.0     --------------------------
	.section	.nv.shared.reserved.0,"aw",@nobits
	.weak		__nv_reservedSMEM_offset_0_alias
	.size		__nv_reservedSMEM_offset_0_alias, 0, 64
	.other		__nv_reservedSMEM_offset_0_alias,@"STO_CUDA_RESERVED_SHARED STV_DEFAULT"
__nv_reservedSMEM_offset_0_alias:
	.zero		0
	.zero		64


//--------------------- .nv.global                --------------------------
	.section	.nv.global,"aw",@nobits
.nv.global:
	.type		_ZN41_INTERNAL_d4d1781d_4_k_cu_e095c5f3_2086346thrust24THRUST_300001_SM_1000_NS12placeholders2_8E,@object
	.size		_ZN41_INTERNAL_d4d1781d_4_k_cu_e095c5f3_2086346thrust24THRUST_300001_SM_1000_NS12placeholders2_8E,(_ZN41_INTERNAL_d4d1781d_4_k_cu_e095c5f3_2086344cuda3std3__443_GLOBAL__N__d4d1781d_4_k_cu_e095c5f3_2086346ignoreE - _ZN41_INTERNAL_d4d1781d_4_k_cu_e095c5f3_2086346thrust24THRUST_300001_SM_1000_NS12placeholders2_8E)
_ZN41_INTERNAL_d4d1781d_4_k_cu_e095c5f3_2086346thrust24THRUST_300001_SM_1000_NS12placeholders2_8E:
	.zero		1
	.type		_ZN41_INTERNAL_d4d1781d_4_k_cu_e095c5f3_2086344cuda3std3__443_GLOBAL__N__d4d1781d_4_k_cu_e095c5f3_2086346ignoreE,@object
	.size		_ZN41_INTERNAL_d4d1781d_4_k_cu_e095c5f3_2086344cuda3std3__443_GLOBAL__N__d4d1781d_4_k_cu_e095c5f3_2086346ignoreE,(_ZN41_INTERNAL_d4d1781d_4_k_cu_e095c5f3_2086344cuda3std6ranges3__45__cpo4dataE - _ZN41_INTERNAL_d4d1781d_4_k_cu_e095c5f3_2086344cuda3std3__443_GLOBAL__N__d4d1781d_4_k_cu_e095c5f3_2086346ignoreE)
_ZN41_INTERNAL_d4d1781d_4_k_cu_e095c5f3_2086344cuda3std3__443_GLOBAL__N__d4d1781d_4_k_cu_e095c5f3_2086346ignoreE:
	.zero		1
	.type		_ZN41_INTERNAL_d4d1781d_4_k_cu_e095c5f3_2086344cuda3std6ranges3__45__cpo4dataE,@object
	.size		_ZN41_INTERNAL_d4d1781d_4_k_cu_e095c5f3_2086344cuda3std6ranges3__45__cpo4dataE,(_ZN41_INTERNAL_d4d1781d_4_k_cu_e095c5f3_2086346thrust24THRUST_300001_SM_1000_NS6system3cpp3parE - _ZN41_INTERNAL_d4d1781d_4_k_cu_e095c5f3_2086344cuda3std6ranges3__45__cpo4dataE)
_ZN41_INTERNAL_d4d1781d_4_k_cu_e095c5f3_2086344cuda3std6ranges3__45__cpo4dataE:
	.zero		1
	.type		_ZN41_INTERNAL_d4d1781d_4_k_cu_e095c5f3_2086346thrust24THRUST_300001_SM_1000_NS6system3cpp3parE,@object
	.size		_ZN41_INTERNAL_d4d1781d_4_k_cu_e095c5f3_2086346thrust24THRUST_300001_SM_1000_NS6system3cpp3parE,(_ZN41_INTERNAL_d4d1781d_4_k_cu_e095c5f3_2086344cuda3std3__45__cpo5beginE - _ZN41_INTERNAL_d4d1781d_4_k_cu_e095c5f3_2086346thrust24THRUST_300001_SM_1000_NS6system3cpp3parE)
_ZN41_INTERNAL_d4d1781d_4_k_cu_e095c5f3_2086346thrust24THRUST_300001_SM_1000_NS6system3cpp3parE:
	.zero		1
	.type		_ZN41_INTERNAL_d4d1781d_4_k_cu_e095c5f3_2086344cuda3std3__45__cpo5beginE,@object
	.size		_ZN41_INTERNAL_d4d1781d_4_k_cu_e095c5f3_2086344cuda3std3__45__cpo5beginE,(_ZN41_INTERNAL_d4d1781d_4_k_cu_e095c5f3_2086344cuda3std6ranges3__45__cpo5beginE - _ZN41_INTERNAL_d4d1781d_4_k_cu_e095c5f3_2086344cuda3std3__45__cpo5beginE)
_ZN41_INTERNAL_d4d1781d_4_k_cu_e095c5f3_2086344cuda3std3__45__cpo5beginE:
	.zero		1
	.type		_ZN41_INTERNAL_d4d1781d_4_k_cu_e095c5f3_2086344cuda3std6ranges3__45__cpo5beginE,@object
	.size		_ZN41_INTERNAL_d4d1781d_4_k_cu_e095c5f3_2086344cuda3std6ranges3__45__cpo5beginE,(_ZN41_INTERNAL_d4d1781d_4_k_cu_e095c5f3_2086346thrust24THRUST_300001_SM_1000_NS6deviceE - _ZN41_INTERNAL_d4d1781d_4_k_cu_e095c5f3_2086344cuda3std6ranges3__45__cpo5beginE)
_ZN41_INTERNAL_d4d1781d_4_k_cu_e095c5f3_2086344cuda3std6ranges3__45__cpo5beginE:
	.zero		1
	.type		_ZN41_INTERNAL_d4d1781d_4_k_cu_e095c5f3_2086346thrust24THRUST_300001_SM_1000_NS6deviceE,@object
	.size		_ZN41_INTERNAL_d4d1781d_4_k_cu_e095c5f3_2086346thrust24THRUST_300001_SM_1000_NS6deviceE,(_ZN41_INTERNAL_d4d1781d_4_k_cu_e095c5f3_2086344cuda3std3__47nulloptE - _ZN41_INTERNAL_d4d1781d_4_k_cu_e095c5f3_2086346thrust24THRUST_300001_SM_1000_NS6deviceE)
_ZN41_INTERNAL_d4d1781d_4_k_cu_e095c5f3_2086346thrust24THRUST_300001_SM_1000_NS6deviceE:
	.zero		1
	.type		_ZN41_INTERNAL_d4d1781d_4_k_cu_e095c5f3_2086344cuda3std3__47nulloptE,@object
	.size		_ZN41_INTERNAL_d4d1781d_4_k_cu_e095c5f3_2086344cuda3std3__47nulloptE,(_ZN41_INTERNAL_d4d1781d_4_k_cu_e095c5f3_2086344cuda3std6ranges3__45__cpo8distanceE - _ZN41_INTERNAL_d4d1781d_4_k_cu_e095c5f3_2086344cuda3std3__47nulloptE)
_ZN41_INTERNAL_d4d1781d_4_k_cu_e095c5f3_2086344cuda3std3__47nulloptE:
	.zero		1
	.type		_ZN41_INTERNAL_d4d1781d_4_k_cu_e095c5f3_2086344cuda3std6ranges3__45__cpo8distanceE,@object
	.size		_ZN41_INTERNAL_d4d1781d_4_k_cu_e095c5f3_2086344cuda3std6ranges3__45__cpo8distanceE,(_ZN41_INTERNAL_d4d1781d_4_k_cu_e095c5f3_2086346thrust24THRUST_300001_SM_1000_NS12placeholders2_4E - _ZN41_INTERNAL_d4d1781d_4_k_cu_e095c5f3_2086344cuda3std6ranges3__45__cpo8distanceE)
_ZN41_INTERNAL_d4d1781d_4_k_cu_e095c5f3_2086344cuda3std6ranges3__45__cpo8distanceE:
	.zero		1
	.type		_ZN41_INTERNAL_d4d1781d_4_k_cu_e095c5f3_2086346thrust24THRUST_300001_SM_1000_NS12placeholders2_4E,@object
	.size		_ZN41_INTERNAL_d4d1781d_4_k_cu_e095c5f3_2086346thrust24THRUST_300001_SM_1000_NS12placeholders2_4E,(_ZN41_INTERNAL_d4d1781d_4_k_cu_e095c5f3_2086344cuda3std3__45__cpo6rbeginE - _ZN41_INTERNAL_d4d1781d_4_k_cu_e095c5f3_2086346thrust24THRUST_300001_SM_1000_NS12placeholders2_4E)
_ZN41_INTERNAL_d4d1781d_4_k_cu_e095c5f3_2086346thrust24THRUST_300001_SM_1000_NS12placeholders2_4E:
	.zero		1
	.type		_ZN41_INTERNAL_d4d1781d_4_k_cu_e095c5f3_2086344cuda3std3__45__cpo6rbeginE,@object
	.size		_ZN41_INTERNAL_d4d1781d_4_k_cu_e095c5f3_2086344cuda3std3__45__cpo6rbeginE,(_ZN41_INTERNAL_d4d1781d_4_k_cu_e095c5f3_2086344cuda3std6ranges3__45__cpo7advanceE - _ZN41_INTERNAL_d4d1781d_4_k_cu_e095c5f3_2086344cuda3std3__45__cpo6rbeginE)
_ZN41_INTERNAL_d4d1781d_4_k_cu_e095c5f3_2086344cuda3std3__45__cpo6rbeginE:
	.zero		1
	.type		_ZN41_INTERNAL_d4d1781d_4_k_cu_e095c5f3_2086344cuda3std6ranges3__45__cpo7advanceE,@object
	.size		_ZN41_INTERNAL_d4d1781d_4_k_cu_e095c5f3_2086344cuda3std6ranges3__45__cpo7advanceE,(_ZN41_INTERNAL_d4d1781d_4_k_cu_e095c5f3_2086346thrust24THRUST_300001_SM_1000_NS12placeholders3_10E - _ZN41_INTERNAL_d4d1781d_4_k_cu_e095c5f3_2086344cuda3std6ranges3__45__cpo7advanceE)
_ZN41_INTERNAL_d4d1781d_4_k_cu_e095c5f3_2086344cuda3std6ranges3__45__cpo7advanceE:
	.zero		1
	.type		_ZN41_INTERNAL_d4d1781d_4_k_cu_e095c5f3_2086346thrust24THRUST_300001_SM_1000_NS12placeholders3_10E,@object
	.size		_ZN41_INTERNAL_d4d1781d_4_k_cu_e095c5f3_2086346thrust24THRUST_300001_SM_1000_NS12placeholders3_10E,(_ZN41_INTERNAL_d4d1781d_4_k_cu_e095c5f3_2086344cuda3std3__48in_placeE - _ZN41_INTERNAL_d4d1781d_4_k_cu_e095c5f3_2086346thrust24THRUST_300001_SM_1000_NS12placeholders3_10E)
_ZN41_INTERNAL_d4d1781d_4_k_cu_e095c5f3_2086346thrust24THRUST_300001_SM_1000_NS12placeholders3_10E:
	.zero		1
	.type		_ZN41_INTERNAL_d4d1781d_4_k_cu_e095c5f3_2086344cuda3std3__48in_placeE,@object
	.size		_ZN41_INTERNAL_d4d1781d_4_k_cu_e095c5f3_2086344cuda3std3__48in_placeE,(_ZN41_INTERNAL_d4d1781d_4_k_cu_e095c5f3_2086344cuda3std6ranges3__45__cpo4sizeE - _ZN41_INTERNAL_d4d1781d_4_k_cu_e095c5f3_2086344cuda3std3__48in_placeE)
_ZN41_INTERNAL_d4d1781d_4_k_cu_e095c5f3_2086344cuda3std3__48in_placeE:
	.zero		1
	.type		_ZN41_INTERNAL_d4d1781d_4_k_cu_e095c5f3_2086344cuda3std6ranges3__45__cpo4sizeE,@object
	.size		_ZN41_INTERNAL_d4d1781d_4_k_cu_e095c5f3_2086344cuda3std6ranges3__45__cpo4sizeE,(_ZN41_INTERNAL_d4d1781d_4_k_cu_e095c5f3_2086346thrust24THRUST_300001_SM_1000_NS12placeholders2_2E - _ZN41_INTERNAL_d4d1781d_4_k_cu_e095c5f3_2086344cuda3std6ranges3__45__cpo4sizeE)
_ZN41_INTERNAL_d4d1781d_4_k_cu_e095c5f3_2086344cuda3std6ranges3__45__cpo4sizeE:
	.zero		1
	.type		_ZN41_INTERNAL_d4d1781d_4_k_cu_e095c5f3_2086346thrust24THRUST_300001_SM_1000_NS12placeholders2_2E,@object
	.size		_ZN41_INTERNAL_d4d1781d_4_k_cu_e095c5f3_2086346thrust24THRUST_300001_SM_1000_NS12placeholders2_2E,(_ZN41_INTERNAL_d4d1781d_4_k_cu_e095c5f3_2086344cuda3std3__45__cpo6cbeginE - _ZN41_INTERNAL_d4d1781d_4_k_cu_e095c5f3_2086346thrust24THRUST_300001_SM_1000_NS12placeholders2_2E)
_ZN41_INTERNAL_d4d1781d_4_k_cu_e095c5f3_2086346thrust24THRUST_300001_SM_1000_NS12placeholders2_2E:
	.zero		1
	.type		_ZN41_INTERNAL_d4d1781d_4_k_cu_e095c5f3_2086344cuda3std3__45__cpo6cbeginE,@object
	.size		_ZN41_INTERNAL_d4d1781d_4_k_cu_e095c5f3_2086344cuda3std3__45__cpo6cbeginE,(_ZN41_INTERNAL_d4d1781d_4_k_cu_e095c5f3_2086344cuda3std6ranges3__45__cpo6cbeginE - _ZN41_INTERNAL_d4d1781d_4_k_cu_e095c5f3_2086344cuda3std3__45__cpo6cbeginE)
_ZN41_INTERNAL_d4d1781d_4_k_cu_e095c5f3_2086344cuda3std3__45__cpo6cbeginE:
	.zero		1
	.type		_ZN41_INTERNAL_d4d1781d_4_k_cu_e095c5f3_2086344cuda3std6ranges3__45__cpo6cbeginE,@object
	.size		_ZN41_INTERNAL_d4d1781d_4_k_cu_e095c5f3_2086344cuda3std6ranges3__45__cpo6cbeginE,(_ZN41_INTERNAL_d4d1781d_4_k_cu_e095c5f3_2086346thrust24THRUST_300001_SM_1000_NS12placeholders2_6E - _ZN41_INTERNAL_d4d1781d_4_k_cu_e095c5f3_2086344cuda3std6ranges3__45__cpo6cbeginE)
_ZN41_INTERNAL_d4d1781d_4_k_cu_e095c5f3_2086344cuda3std6ranges3__45__cpo6cbeginE:
	.zero		1
	.type		_ZN41_INTERNAL_d4d1781d_4_k_cu_e095c5f3_2086346thrust24THRUST_300001_SM_1000_NS12placeholders2_6E,@object
	.size		_ZN41_INTERNAL_d4d1781d_4_k_cu_e095c5f3_2086346thrust24THRUST_300001_SM_1000_NS12placeholders2_6E,(_ZN41_INTERNAL_d4d1781d_4_k_cu_e095c5f3_2086344cuda3std3__45__cpo7crbeginE - _ZN41_INTERNAL_d4d1781d_4_k_cu_e095c5f3_2086346thrust24THRUST_300001_SM_1000_NS12placeholders2_6E)
_ZN41_INTERNAL_d4d1781d_4_k_cu_e095c5f3_2086346thrust24THRUST_300001_SM_1000_NS12placeholders2_6E:
	.zero		1
	.type		_ZN41_INTERNAL_d4d1781d_4_k_cu_e095c5f3_2086344cuda3std3__45__cpo7crbeginE,@object
	.size		_ZN41_INTERNAL_d4d1781d_4_k_cu_e095c5f3_2086344cuda3std3__45__cpo7crbeginE,(_ZN41_INTERNAL_d4d1781d_4_k_cu_e095c5f3_2086344cuda3std6ranges3__45__cpo4nextE - _ZN41_INTERNAL_d4d1781d_4_k_cu_e095c5f3_2086344cuda3std3__45__cpo7crbeginE)
_ZN41_INTERNAL_d4d1781d_4_k_cu_e095c5f3_2086344cuda3std3__45__cpo7crbeginE:
	.zero		1
	.type		_ZN41_INTERNAL_d4d1781d_4_k_cu_e095c5f3_2086344cuda3std6ranges3__45__cpo4nextE,@object
	.size		_ZN41_INTERNAL_d4d1781d_4_k_cu_e095c5f3_2086344cuda3std6ranges3__45__cpo4nextE,(_ZN41_INTERNAL_d4d1781d_4_k_cu_e095c5f3_2086344cuda3std6ranges3__45__cpo4swapE - _ZN41_INTERNAL_d4d1781d_4_k_cu_e095c5f3_2086344cuda3std6ranges3__45__cpo4nextE)
_ZN41_INTERNAL_d4d1781d_4_k_cu_e095c5f3_2086344cuda3std6ranges3__45__cpo4nextE:
	.zero		1
	.type		_ZN41_INTERNAL_d4d1781d_4_k_cu_e095c5f3_2086344cuda3std6ranges3__45__cpo4swapE,@object
	.size		_ZN41_INTERNAL_d4d1781d_4_k_cu_e095c5f3_2086344cuda3std6ranges3__45__cpo4swapE,(_ZN41_INTERNAL_d4d1781d_4_k_cu_e095c5f3_2086346thrust24THRUST_300001_SM_1000_NS8cuda_cub10par_nosyncE - _ZN41_INTERNAL_d4d1781d_4_k_cu_e095c5f3_2086344cuda3std6ranges3__45__cpo4swapE)
_ZN41_INTERNAL_d4d1781d_4_k_cu_e095c5f3_2086344cuda3std6ranges3__45__cpo4swapE:
	.zero		1
	.type		_ZN41_INTERNAL_d4d1781d_4_k_cu_e095c5f3_2086346thrust24THRUST_300001_SM_1000_NS8cuda_cub10par_nosyncE,@object
	.size		_ZN41_INTERNAL_d4d1781d_4_k_cu_e095c5f3_2086346thrust24THRUST_300001_SM_1000_NS8cuda_cub10par_nosyncE,(_ZN41_INTERNAL_d4d1781d_4_k_cu_e095c5f3_2086346thrust24THRUST_300001_SM_1000_NS3seqE - _ZN41_INTERNAL_d4d1781d_4_k_cu_e095c5f3_2086346thrust24THRUST_300001_SM_1000_NS8cuda_cub10par_nosyncE)
_ZN41_INTERNAL_d4d1781d_4_k_cu_e095c5f3_2086346thrust24THRUST_300001_SM_1000_NS8cuda_cub10par_nosyncE:
	.zero		1
	.type		_ZN41_INTERNAL_d4d1781d_4_k_cu_e095c5f3_2086346thrust24THRUST_300001_SM_1000_NS3seqE,@object
	.size		_ZN41_INTERNAL_d4d1781d_4_k_cu_e095c5f3_2086346thrust24THRUST_300001_SM_1000_NS3seqE,(_ZN41_INTERNAL_d4d1781d_4_k_cu_e095c5f3_2086344cuda3std3__420unreachable_sentinelE - _ZN41_INTERNAL_d4d1781d_4_k_cu_e095c5f3_2086346thrust24THRUST_300001_SM_1000_NS3seqE)
_ZN41_INTERNAL_d4d1781d_4_k_cu_e095c5f3_2086346thrust24THRUST_300001_SM_1000_NS3seqE:
	.zero		1
	.type		_ZN41_INTERNAL_d4d1781d_4_k_cu_e095c5f3_2086344cuda3std3__420unreachable_sentinelE,@object
	.size		_ZN41_INTERNAL_d4d1781d_4_k_cu_e095c5f3_2086344cuda3std3__420unreachable_sentinelE,(_ZN41_INTERNAL_d4d1781d_4_k_cu_e095c5f3_2086344cuda3std6ranges3__45__cpo5ssizeE - _ZN41_INTERNAL_d4d1781d_4_k_cu_e095c5f3_2086344cuda3std3__420unreachable_sentinelE)
_ZN41_INTERNAL_d4d1781d_4_k_cu_e095c5f3_2086344cuda3std3__420unreachable_sentinelE:
	.zero		1
	.type		_ZN41_INTERNAL_d4d1781d_4_k_cu_e095c5f3_2086344cuda3std6ranges3__45__cpo5ssizeE,@object
	.size		_ZN41_INTERNAL_d4d1781d_4_k_cu_e095c5f3_2086344cuda3std6ranges3__45__cpo5ssizeE,(_ZN41_INTERNAL_d4d1781d_4_k_cu_e095c5f3_2086346thrust24THRUST_300001_SM_1000_NS12placeholders2_3E - _ZN41_INTERNAL_d4d1781d_4_k_cu_e095c5f3_2086344cuda3std6ranges3__45__cpo5ssizeE)
_ZN41_INTERNAL_d4d1781d_4_k_cu_e095c5f3_2086344cuda3std6ranges3__45__cpo5ssizeE:
	.zero		1
	.type		_ZN41_INTERNAL_d4d1781d_4_k_cu_e095c5f3_2086346thrust24THRUST_300001_SM_1000_NS12placeholders2_3E,@object
	.size		_ZN41_INTERNAL_d4d1781d_4_k_cu_e095c5f3_2086346thrust24THRUST_300001_SM_1000_NS12placeholders2_3E,(_ZN41_INTERNAL_d4d1781d_4_k_cu_e095c5f3_2086344cuda3std3__45__cpo4cendE - _ZN41_INTERNAL_d4d1781d_4_k_cu_e095c5f3_2086346thrust24THRUST_300001_SM_1000_NS12placeholders2_3E)
_ZN41_INTERNAL_d4d1781d_4_k_cu_e095c5f3_2086346thrust24THRUST_300001_SM_1000_NS12placeholders2_3E:
	.zero		1
	.type		_ZN41_INTERNAL_d4d1781d_4_k_cu_e095c5f3_2086344cuda3std3__45__cpo4cendE,@object
	.size		_ZN41_INTERNAL_d4d1781d_4_k_cu_e095c5f3_2086344cuda3std3__45__cpo4cendE,(_ZN41_INTERNAL_d4d1781d_4_k_cu_e095c5f3_2086344cuda3std6ranges3__45__cpo4cendE - _ZN41_INTERNAL_d4d1781d_4_k_cu_e095c5f3_2086344cuda3std3__45__cpo4cendE)
_ZN41_INTERNAL_d4d1781d_4_k_cu_e095c5f3_2086344cuda3std3__45__cpo4cendE:
	.zero		1
	.type		_ZN41_INTERNAL_d4d1781d_4_k_cu_e095c5f3_2086344cuda3std6ranges3__45__cpo4cendE,@object
	.size		_ZN41_INTERNAL_d4d1781d_4_k_cu_e095c5f3_2086344cuda3std6ranges3__45__cpo4cendE,(_ZN41_INTERNAL_d4d1781d_4_k_cu_e095c5f3_2086346thrust24THRUST_300001_SM_1000_NS12placeholders2_7E - _ZN41_INTERNAL_d4d1781d_4_k_cu_e095c5f3_2086344cuda3std6ranges3__45__cpo4cendE)
_ZN41_INTERNAL_d4d1781d_4_k_cu_e095c5f3_2086344cuda3std6ranges3__45__cpo4cendE:
	.zero		1
	.type		_ZN41_INTERNAL_d4d1781d_4_k_cu_e095c5f3_2086346thrust24THRUST_300001_SM_1000_NS12placeholders2_7E,@object
	.size		_ZN41_INTERNAL_d4d1781d_4_k_cu_e095c5f3_2086346thrust24THRUST_300001_SM_1000_NS12placeholders2_7E,(_ZN41_INTERNAL_d4d1781d_4_k_cu_e095c5f3_2086344cuda3std3__45__cpo5crendE - _ZN41_INTERNAL_d4d1781d_4_k_cu_e095c5f3_2086346thrust24THRUST_300001_SM_1000_NS12placeholders2_7E)
_ZN41_INTERNAL_d4d1781d_4_k_cu_e095c5f3_2086346thrust24THRUST_300001_SM_1000_NS12placeholders2_7E:
	.zero		1
	.type		_ZN41_INTERNAL_d4d1781d_4_k_cu_e095c5f3_2086344cuda3std3__45__cpo5crendE,@object
	.size		_ZN41_INTERNAL_d4d1781d_4_k_cu_e095c5f3_2086344cuda3std3__45__cpo5crendE,(_ZN41_INTERNAL_d4d1781d_4_k_cu_e095c5f3_2086344cuda3std6ranges3__45__cpo4prevE - _ZN41_INTERNAL_d4d1781d_4_k_cu_e095c5f3_2086344cuda3std3__45__cpo5crendE)
_ZN41_INTERNAL_d4d1781d_4_k_cu_e095c5f3_2086344cuda3std3__45__cpo5crendE:
	.zero		1
	.type		_ZN41_INTERNAL_d4d1781d_4_k_cu_e095c5f3_2086344cuda3std6ranges3__45__cpo4prevE,@object
	.size		_ZN41_INTERNAL_d4d1781d_4_k_cu_e095c5f3_2086344cuda3std6ranges3__45__cpo4prevE,(_ZN41_INTERNAL_d4d1781d_4_k_cu_e095c5f3_2086344cuda3std6ranges3__45__cpo9iter_moveE - _ZN41_INTERNAL_d4d1781d_4_k_cu_e095c5f3_2086344cuda3std6ranges3__45__cpo4prevE)
_ZN41_INTERNAL_d4d1781d_4_k_cu_e095c5f3_2086344cuda3std6ranges3__45__cpo4prevE:
	.zero		1
	.type		_ZN41_INTERNAL_d4d1781d_4_k_cu_e095c5f3_2086344cuda3std6ranges3__45__cpo9iter_moveE,@object
	.size		_ZN41_INTERNAL_d4d1781d_4_k_cu_e095c5f3_2086344cuda3std6ranges3__45__cpo9iter_moveE,(_ZN41_INTERNAL_d4d1781d_4_k_cu_e095c5f3_2086346thrust24THRUST_300001_SM_1000_NS6system6detail10sequential3seqE - _ZN41_INTERNAL_d4d1781d_4_k_cu_e095c5f3_2086344cuda3std6ranges3__45__cpo9iter_moveE)
_ZN41_INTERNAL_d4d1781d_4_k_cu_e095c5f3_2086344cuda3std6ranges3__45__cpo9iter_moveE:
	.zero		1
	.type		_ZN41_INTERNAL_d4d1781d_4_k_cu_e095c5f3_2086346thrust24THRUST_300001_SM_1000_NS6system6detail10sequential3seqE,@object
	.size		_ZN41_INTERNAL_d4d1781d_4_k_cu_e095c5f3_2086346thrust24THRUST_300001_SM_1000_NS6system6detail10sequential3seqE,(_ZN41_INTERNAL_d4d1781d_4_k_cu_e095c5f3_2086346thrust24THRUST_300001_SM_1000_NS12placeholders2_9E - _ZN41_INTERNAL_d4d1781d_4_k_cu_e095c5f3_2086346thrust24THRUST_300001_SM_1000_NS6system6detail10sequential3seqE)
_ZN41_INTERNAL_d4d1781d_4_k_cu_e095c5f3_2086346thrust24THRUST_300001_SM_1000_NS6system6detail10sequential3seqE:
	.zero		1
	.type		_ZN41_INTERNAL_d4d1781d_4_k_cu_e095c5f3_2086346thrust24THRUST_300001_SM_1000_NS12placeholders2_9E,@object
	.size		_ZN41_INTERNAL_d4d1781d_4_k_cu_e095c5f3_2086346thrust24THRUST_300001_SM_1000_NS12placeholders2_9E,(_ZN41_INTERNAL_d4d1781d_4_k_cu_e095c5f3_2086344cuda3std3__419piecewise_constructE - _ZN41_INTERNAL_d4d1781d_4_k_cu_e095c5f3_2086346thrust24THRUST_300001_SM_1000_NS12placeholders2_9E)
_ZN41_INTERNAL_d4d1781d_4_k_cu_e095c5f3_2086346thrust24THRUST_300001_SM_1000_NS12placeholders2_9E:
	.zero		1
	.type		_ZN41_INTERNAL_d4d1781d_4_k_cu_e095c5f3_2086344cuda3std3__419piecewise_constructE,@object
	.size		_ZN41_INTERNAL_d4d1781d_4_k_cu_e095c5f3_2086344cuda3std3__419piecewise_constructE,(_ZN41_INTERNAL_d4d1781d_4_k_cu_e095c5f3_2086344cuda3std6ranges3__45__cpo5cdataE - _ZN41_INTERNAL_d4d1781d_4_k_cu_e095c5f3_2086344cuda3std3__419piecewise_constructE)
_ZN41_INTERNAL_d4d1781d_4_k_cu_e095c5f3_2086344cuda3std3__419piecewise_constructE:
	.zero		1
	.type		_ZN41_INTERNAL_d4d1781d_4_k_cu_e095c5f3_2086344cuda3std6ranges3__45__cpo5cdataE,@object
	.size		_ZN41_INTERNAL_d4d1781d_4_k_cu_e095c5f3_2086344cuda3std6ranges3__45__cpo5cdataE,(_ZN41_INTERNAL_d4d1781d_4_k_cu_e095c5f3_2086346thrust24THRUST_300001_SM_1000_NS12placeholders2_1E - _ZN41_INTERNAL_d4d1781d_4_k_cu_e095c5f3_2086344cuda3std6ranges3__45__cpo5cdataE)
_ZN41_INTERNAL_d4d1781d_4_k_cu_e095c5f3_2086344cuda3std6ranges3__45__cpo5cdataE:
	.zero		1
	.type		_ZN41_INTERNAL_d4d1781d_4_k_cu_e095c5f3_2086346thrust24THRUST_300001_SM_1000_NS12placeholders2_1E,@object
	.size		_ZN41_INTERNAL_d4d1781d_4_k_cu_e095c5f3_2086346thrust24THRUST_300001_SM_1000_NS12placeholders2_1E,(_ZN41_INTERNAL_d4d1781d_4_k_cu_e095c5f3_2086344cuda3std3__45__cpo3endE - _ZN41_INTERNAL_d4d1781d_4_k_cu_e095c5f3_2086346thrust24THRUST_300001_SM_1000_NS12placeholders2_1E)
_ZN41_INTERNAL_d4d1781d_4_k_cu_e095c5f3_2086346thrust24THRUST_300001_SM_1000_NS12placeholders2_1E:
	.zero		1
	.type		_ZN41_INTERNAL_d4d1781d_4_k_cu_e095c5f3_2086344cuda3std3__45__cpo3endE,@object
	.size		_ZN41_INTERNAL_d4d1781d_4_k_cu_e095c5f3_2086344cuda3std3__45__cpo3endE,(_ZN41_INTERNAL_d4d1781d_4_k_cu_e095c5f3_2086344cuda3std6ranges3__45__cpo3endE - _ZN41_INTERNAL_d4d1781d_4_k_cu_e095c5f3_2086344cuda3std3__45__cpo3endE)
_ZN41_INTERNAL_d4d1781d_4_k_cu_e095c5f3_2086344cuda3std3__45__cpo3endE:
	.zero		1
	.type		_ZN41_INTERNAL_d4d1781d_4_k_cu_e095c5f3_2086344cuda3std6ranges3__45__cpo3endE,@object
	.size		_ZN41_INTERNAL_d4d1781d_4_k_cu_e095c5f3_2086344cuda3std6ranges3__45__cpo3endE,(_ZN41_INTERNAL_d4d1781d_4_k_cu_e095c5f3_2086346thrust24THRUST_300001_SM_1000_NS12placeholders2_5E - _ZN41_INTERNAL_d4d1781d_4_k_cu_e095c5f3_2086344cuda3std6ranges3__45__cpo3endE)
_ZN41_INTERNAL_d4d1781d_4_k_cu_e095c5f3_2086344cuda3std6ranges3__45__cpo3endE:
	.zero		1
	.type		_ZN41_INTERNAL_d4d1781d_4_k_cu_e095c5f3_2086346thrust24THRUST_300001_SM_1000_NS12placeholders2_5E,@object
	.size		_ZN41_INTERNAL_d4d1781d_4_k_cu_e095c5f3_2086346thrust24THRUST_300001_SM_1000_NS12placeholders2_5E,(_ZN41_INTERNAL_d4d1781d_4_k_cu_e095c5f3_2086344cuda3std3__45__cpo4rendE - _ZN41_INTERNAL_d4d1781d_4_k_cu_e095c5f3_2086346thrust24THRUST_300001_SM_1000_NS12placeholders2_5E)
_ZN41_INTERNAL_d4d1781d_4_k_cu_e095c5f3_2086346thrust24THRUST_300001_SM_1000_NS12placeholders2_5E:
	.zero		1
	.type		_ZN41_INTERNAL_d4d1781d_4_k_cu_e095c5f3_2086344cuda3std3__45__cpo4rendE,@object
	.size		_ZN41_INTERNAL_d4d1781d_4_k_cu_e095c5f3_2086344cuda3std3__45__cpo4rendE,(_ZN41_INTERNAL_d4d1781d_4_k_cu_e095c5f3_2086344cuda3std6ranges3__45__cpo9iter_swapE - _ZN41_INTERNAL_d4d1781d_4_k_cu_e095c5f3_2086344cuda3std3__45__cpo4rendE)
_ZN41_INTERNAL_d4d1781d_4_k_cu_e095c5f3_2086344cuda3std3__45__cpo4rendE:
	.zero		1
	.type		_ZN41_INTERNAL_d4d1781d_4_k_cu_e095c5f3_2086344cuda3std6ranges3__45__cpo9iter_swapE,@object
	.size		_ZN41_INTERNAL_d4d1781d_4_k_cu_e095c5f3_2086344cuda3std6ranges3__45__cpo9iter_swapE,(_ZN41_INTERNAL_d4d1781d_4_k_cu_e095c5f3_2086344cuda3std3__48unexpectE - _ZN41_INTERNAL_d4d1781d_4_k_cu_e095c5f3_2086344cuda3std6ranges3__45__cpo9iter_swapE)
_ZN41_INTERNAL_d4d1781d_4_k_cu_e095c5f3_2086344cuda3std6ranges3__45__cpo9iter_swapE:
	.zero		1
	.type		_ZN41_INTERNAL_d4d1781d_4_k_cu_e095c5f3_2086344cuda3std3__48unexpectE,@object
	.size		_ZN41_INTERNAL_d4d1781d_4_k_cu_e095c5f3_2086344cuda3std3__48unexpectE,(_ZN41_INTERNAL_d4d1781d_4_k_cu_e095c5f3_2086346thrust24THRUST_300001_SM_1000_NS8cuda_cub3parE - _ZN41_INTERNAL_d4d1781d_4_k_cu_e095c5f3_2086344cuda3std3__48unexpectE)
_ZN41_INTERNAL_d4d1781d_4_k_cu_e095c5f3_2086344cuda3std3__48unexpectE:
	.zero		1
	.type		_ZN41_INTERNAL_d4d1781d_4_k_cu_e095c5f3_2086346thrust24THRUST_300001_SM_1000_NS8cuda_cub3parE,@object
	.size		_ZN41_INTERNAL_d4d1781d_4_k_cu_e095c5f3_2086346thrust24THRUST_300001_SM_1000_NS8cuda_cub3parE,(.L_29 - _ZN41_INTERNAL_d4d1781d_4_k_cu_e095c5f3_2086346thrust24THRUST_300001_SM_1000_NS8cuda_cub3parE)
_ZN41_INTERNAL_d4d1781d_4_k_cu_e095c5f3_2086346thrust24THRUST_300001_SM_1000_NS8cuda_cub3parE:
	.zero		1
.L_29:


//--------------------- .nv.constant0._ZN3cub18CUB_300001_SM_10006detail11EmptyKernelIvEEvv --------------------------
	.section	.nv.constant0._ZN3cub18CUB_300001_SM_10006detail11EmptyKernelIvEEvv,"a",@progbits
	.sectionflags	@""
	.align	4
.nv.constant0._ZN3cub18CUB_300001_SM_10006detail11EmptyKernelIvEEvv:
	.zero		896


//--------------------- SYMBOLS --------------------------

	.type		.nv.reservedSmem.offset0,@object
	.size		.nv.reservedSmem.offset0,0x4
